//
// Generated by NVIDIA NVVM Compiler
//
// Compiler Build ID: CL-36424714
// Cuda compilation tools, release 13.0, V13.0.88
// Based on NVVM 20.0.0
//

.version 9.0
.target sm_100
.address_size 64

	// .globl	_Z4normPfS_S_
.const .align 4 .u32 const_width;
// _ZZ4normPfS_S_E9sharedSum has been demoted

.visible .entry _Z4normPfS_S_(
	.param .u64 .ptr .align 1 _Z4normPfS_S__param_0,
	.param .u64 .ptr .align 1 _Z4normPfS_S__param_1,
	.param .u64 .ptr .align 1 _Z4normPfS_S__param_2
)
{
	.reg .pred 	%p<11>;
	.reg .b32 	%r<26>;
	.reg .b32 	%f<33>;
	.reg .b64 	%rd<13>;
	// demoted variable
	.shared .align 4 .b8 _ZZ4normPfS_S_E9sharedSum[1024];
	ld.param.u64 	%rd2, [_Z4normPfS_S__param_0];
	ld.param.u64 	%rd3, [_Z4normPfS_S__param_1];
	ld.param.u64 	%rd4, [_Z4normPfS_S__param_2];
	mov.u32 	%r9, %ctaid.x;
	mov.u32 	%r10, %ntid.x;
	mov.u32 	%r1, %tid.x;
	mad.lo.s32 	%r2, %r9, %r10, %r1;
	mov.u32 	%r11, %ctaid.y;
	mov.u32 	%r12, %ntid.y;
	mov.u32 	%r3, %tid.y;
	mad.lo.s32 	%r4, %r11, %r12, %r3;
	ld.const.u32 	%r5, [const_width];
	setp.ge.s32 	%p1, %r2, %r5;
	@%p1 bra 	$L__BB0_19;
	div.s32 	%r13, 6553600, %r5;
	setp.ge.s32 	%p2, %r4, %r13;
	@%p2 bra 	$L__BB0_19;
	mad.lo.s32 	%r6, %r5, %r4, %r2;
	cvta.to.global.u64 	%rd5, %rd2;
	mul.wide.s32 	%rd6, %r6, 4;
	add.s64 	%rd1, %rd5, %rd6;
	ld.global.f32 	%f1, [%rd1];
	cvta.to.global.u64 	%rd7, %rd4;
	mul.wide.u32 	%rd8, %r1, 4;
	add.s64 	%rd9, %rd7, %rd8;
	ld.global.f32 	%f2, [%rd9];
	mul.f32 	%f3, %f1, %f2;
	shl.b32 	%r14, %r3, 4;
	add.s32 	%r7, %r14, %r1;
	shl.b32 	%r15, %r7, 2;
	mov.u32 	%r16, _ZZ4normPfS_S_E9sharedSum;
	add.s32 	%r8, %r16, %r15;
	st.shared.f32 	[%r8], %f3;
	bar.sync 	0;
	setp.gt.u32 	%p3, %r7, 127;
	@%p3 bra 	$L__BB0_4;
	ld.shared.f32 	%f4, [%r8+512];
	ld.shared.f32 	%f5, [%r8];
	add.f32 	%f6, %f4, %f5;
	st.shared.f32 	[%r8], %f6;
$L__BB0_4:
	bar.sync 	0;
	setp.gt.u32 	%p4, %r7, 63;
	@%p4 bra 	$L__BB0_6;
	ld.shared.f32 	%f7, [%r8+256];
	ld.shared.f32 	%f8, [%r8];
	add.f32 	%f9, %f7, %f8;
	st.shared.f32 	[%r8], %f9;
$L__BB0_6:
	bar.sync 	0;
	setp.gt.u32 	%p5, %r7, 31;
	@%p5 bra 	$L__BB0_8;
	ld.shared.f32 	%f10, [%r8+128];
	ld.shared.f32 	%f11, [%r8];
	add.f32 	%f12, %f10, %f11;
	st.shared.f32 	[%r8], %f12;
$L__BB0_8:
	bar.sync 	0;
	setp.gt.u32 	%p6, %r7, 15;
	@%p6 bra 	$L__BB0_10;
	ld.shared.f32 	%f13, [%r8+64];
	ld.shared.f32 	%f14, [%r8];
	add.f32 	%f15, %f13, %f14;
	st.shared.f32 	[%r8], %f15;
$L__BB0_10:
	bar.sync 	0;
	setp.gt.u32 	%p7, %r7, 7;
	@%p7 bra 	$L__BB0_12;
	ld.shared.f32 	%f16, [%r8+32];
	ld.shared.f32 	%f17, [%r8];
	add.f32 	%f18, %f16, %f17;
	st.shared.f32 	[%r8], %f18;
$L__BB0_12:
	bar.sync 	0;
	setp.gt.u32 	%p8, %r7, 3;
	@%p8 bra 	$L__BB0_14;
	ld.shared.f32 	%f19, [%r8+16];
	ld.shared.f32 	%f20, [%r8];
	add.f32 	%f21, %f19, %f20;
	st.shared.f32 	[%r8], %f21;
$L__BB0_14:
	bar.sync 	0;
	setp.gt.u32 	%p9, %r7, 1;
	@%p9 bra 	$L__BB0_16;
	ld.shared.f32 	%f22, [%r8+8];
	ld.shared.f32 	%f23, [%r8];
	add.f32 	%f24, %f22, %f23;
	st.shared.f32 	[%r8], %f24;
$L__BB0_16:
	bar.sync 	0;
	setp.ne.s32 	%p10, %r7, 0;
	@%p10 bra 	$L__BB0_18;
	ld.shared.f32 	%f25, [_ZZ4normPfS_S_E9sharedSum+4];
	ld.shared.f32 	%f26, [%r8];
	add.f32 	%f27, %f25, %f26;
	st.shared.f32 	[%r8], %f27;
$L__BB0_18:
	bar.sync 	0;
	not.b32 	%r17, %r4;
	and.b32  	%r18, %r17, 1;
	shr.u32 	%r19, %r2, 31;
	add.s32 	%r20, %r2, %r19;
	and.b32  	%r21, %r20, 2147483646;
	sub.s32 	%r22, %r2, %r21;
	shl.b32 	%r23, %r22, 1;
	sub.s32 	%r24, %r18, %r23;
	add.s32 	%r25, %r24, 1;
	cvt.rn.f32.s32 	%f28, %r25;
	ld.global.f32 	%f29, [%rd1];
	mul.f32 	%f30, %f29, %f28;
	ld.shared.f32 	%f31, [_ZZ4normPfS_S_E9sharedSum];
	div.rn.f32 	%f32, %f30, %f31;
	cvta.to.global.u64 	%rd10, %rd3;
	add.s64 	%rd12, %rd10, %rd6;
	st.global.f32 	[%rd12], %f32;
$L__BB0_19:
	ret;

}


// ===== COMPILED SASS (sm_100) =====

	.target	sm_100

	.elftype	@"ET_EXEC"


//--------------------- .note.nv.tkinfo           --------------------------
	.section	.note.nv.tkinfo,"",@"SHT_NOTE"
	.sectionflags	@"SHF_NOTE_NV_TKINFO"
	.tkinfo
        /*0018*/ 	.word	0x00000002
        /*0030*/ 	.string	""
        /*0030*/ 	.string	"ptxas"
        /*0030*/ 	.string	"Cuda compilation tools, release 13.0, V13.0.88"
        /*0030*/ 	.string	"Build cuda_13.0.r13.0/compiler.36424714_0"
        /*0030*/ 	.string	"-arch sm_100 -m 64 "



//--------------------- .note.nv.cuinfo           --------------------------
	.section	.note.nv.cuinfo,"",@"SHT_NOTE"
	.sectionflags	@"SHF_NOTE_NV_CUINFO"
        /*0018*/ 	.short	0x0002
        /*001a*/ 	.short	0x0064
        /*001c*/ 	.short	0x0082
	.zero		2


//--------------------- .nv.info                  --------------------------
	.section	.nv.info,"",@"SHT_CUDA_INFO"
	.align	4


	//----- nvinfo : EIATTR_REGCOUNT
	.align		4
        /*0000*/ 	.byte	0x04, 0x2f
        /*0002*/ 	.short	(.L_2 - .L_1)
	.align		4
.L_1:
        /*0004*/ 	.word	index@(_Z4normPfS_S_)
        /*0008*/ 	.word	0x00000010


	//----- nvinfo : EIATTR_FRAME_SIZE
	.align		4
.L_2:
        /*000c*/ 	.byte	0x04, 0x11
        /*000e*/ 	.short	(.L_4 - .L_3)
	.align		4
.L_3:
        /*0010*/ 	.word	index@($__internal_0_$__cuda_sm3x_div_rn_noftz_f32_slowpath)
        /*0014*/ 	.word	0x00000000


	//----- nvinfo : EIATTR_FRAME_SIZE
	.align		4
.L_4:
        /*0018*/ 	.byte	0x04, 0x11
        /*001a*/ 	.short	(.L_6 - .L_5)
	.align		4
.L_5:
        /*001c*/ 	.word	index@(_Z4normPfS_S_)
        /*0020*/ 	.word	0x00000000


	//----- nvinfo : EIATTR_MIN_STACK_SIZE
	.align		4
.L_6:
        /*0024*/ 	.byte	0x04, 0x12
        /*0026*/ 	.short	(.L_8 - .L_7)
	.align		4
.L_7:
        /*0028*/ 	.word	index@(_Z4normPfS_S_)
        /*002c*/ 	.word	0x00000000
.L_8:


//--------------------- .nv.compat                --------------------------
	.section	.nv.compat,"",@"SHT_CUDA_COMPAT_INFO"
	.align	4
        /*0000*/ 	.byte	0x02, 0x09, 0x00, 0x00, 0x02, 0x02, 0x01, 0x00, 0x02, 0x05, 0x05, 0x00, 0x03, 0x07, 0x01, 0x01
        /*0010*/ 	.byte	0x02, 0x03, 0x00, 0x00, 0x02, 0x06, 0x01, 0x00, 0x04, 0x0b, 0x08, 0x00, 0x01, 0x00, 0x00, 0x00
        /*0020*/ 	.byte	0x00, 0x00, 0x00, 0x00


//--------------------- .nv.info._Z4normPfS_S_    --------------------------
	.section	.nv.info._Z4normPfS_S_,"",@"SHT_CUDA_INFO"
	.sectionflags	@""
	.align	4


	//----- nvinfo : EIATTR_CUDA_API_VERSION
	.align		4
        /*0000*/ 	.byte	0x04, 0x37
        /*0002*/ 	.short	(.L_10 - .L_9)
.L_9:
        /*0004*/ 	.word	0x00000082


	//----- nvinfo : EIATTR_KPARAM_INFO
	.align		4
.L_10:
        /*0008*/ 	.byte	0x04, 0x17
        /*000a*/ 	.short	(.L_12 - .L_11)
.L_11:
        /*000c*/ 	.word	0x00000000
        /*0010*/ 	.short	0x0002
        /*0012*/ 	.short	0x0010
        /*0014*/ 	.byte	0x00, 0xf5, 0x21, 0x00


	//----- nvinfo : EIATTR_KPARAM_INFO
	.align		4
.L_12:
        /*0018*/ 	.byte	0x04, 0x17
        /*001a*/ 	.short	(.L_14 - .L_13)
.L_13:
        /*001c*/ 	.word	0x00000000
        /*0020*/ 	.short	0x0001
        /*0022*/ 	.short	0x0008
        /*0024*/ 	.byte	0x00, 0xf5, 0x21, 0x00


	//----- nvinfo : EIATTR_KPARAM_INFO
	.align		4
.L_14:
        /*0028*/ 	.byte	0x04, 0x17
        /*002a*/ 	.short	(.L_16 - .L_15)
.L_15:
        /*002c*/ 	.word	0x00000000
        /*0030*/ 	.short	0x0000
        /*0032*/ 	.short	0x0000
        /*0034*/ 	.byte	0x00, 0xf5, 0x21, 0x00


	//----- nvinfo : EIATTR_SPARSE_MMA_MASK
	.align		4
.L_16:
        /*0038*/ 	.byte	0x03, 0x50
        /*003a*/ 	.short	0x0000


	//----- nvinfo : EIATTR_MAXREG_COUNT
	.align		4
        /*003c*/ 	.byte	0x03, 0x1b
        /*003e*/ 	.short	0x00ff


	//----- nvinfo : EIATTR_NUM_BARRIERS
	.align		4
        /*0040*/ 	.byte	0x02, 0x4c
        /*0042*/ 	.byte	0x01
	.zero		1


	//----- nvinfo : EIATTR_MERCURY_ISA_VERSION
	.align		4
        /*0044*/ 	.byte	0x03, 0x5f
        /*0046*/ 	.short	0x0101


	//----- nvinfo : EIATTR_VRC_CTA_INIT_COUNT
	.align		4
        /*0048*/ 	.byte	0x02, 0x4a
	.zero		1
	.zero		1


	//----- nvinfo : EIATTR_EXIT_INSTR_OFFSETS
	.align		4
        /*004c*/ 	.byte	0x04, 0x1c
        /*004e*/ 	.short	(.L_18 - .L_17)


	//   ....[0]....
.L_17:
        /*0050*/ 	.word	0x000000b0


	//   ....[1]....
        /*0054*/ 	.word	0x00000230


	//   ....[2]....
        /*0058*/ 	.word	0x000007e0


	//----- nvinfo : EIATTR_CRS_STACK_SIZE
	.align		4
.L_18:
        /*005c*/ 	.byte	0x04, 0x1e
        /*005e*/ 	.short	(.L_20 - .L_19)
.L_19:
        /*0060*/ 	.word	0x00000000


	//----- nvinfo : EIATTR_CBANK_PARAM_SIZE
	.align		4
.L_20:
        /*0064*/ 	.byte	0x03, 0x19
        /*0066*/ 	.short	0x0018


	//----- nvinfo : EIATTR_PARAM_CBANK
	.align		4
        /*0068*/ 	.byte	0x04, 0x0a
        /*006a*/ 	.short	(.L_22 - .L_21)
	.align		4
.L_21:
        /*006c*/ 	.word	index@(.nv.constant0._Z4normPfS_S_)
        /*0070*/ 	.short	0x0380
        /*0072*/ 	.short	0x0018


	//----- nvinfo : EIATTR_SW_WAR
	.align		4
.L_22:
        /*0074*/ 	.byte	0x04, 0x36
        /*0076*/ 	.short	(.L_24 - .L_23)
.L_23:
        /*0078*/ 	.word	0x00000008
.L_24:


//--------------------- .nv.callgraph             --------------------------
	.section	.nv.callgraph,"",@"SHT_CUDA_CALLGRAPH"
	.align	4
	.sectionentsize	8
	.align		4
        /*0000*/ 	.word	0x00000000
	.align		4
        /*0004*/ 	.word	0xffffffff
	.align		4
        /*0008*/ 	.word	0x00000000
	.align		4
        /*000c*/ 	.word	0xfffffffe
	.align		4
        /*0010*/ 	.word	0x00000000
	.align		4
        /*0014*/ 	.word	0xfffffffd
	.align		4
        /*0018*/ 	.word	0x00000000
	.align		4
        /*001c*/ 	.word	0xfffffffc


//--------------------- .nv.constant3             --------------------------
	.section	.nv.constant3,"a",@progbits
	.align	4
.nv.constant3:
	.type		const_width,@object
	.size		const_width,(.L_0 - const_width)
const_width:
	.zero		4
.L_0:


//--------------------- .text._Z4normPfS_S_       --------------------------
	.section	.text._Z4normPfS_S_,"ax",@progbits
	.align	128
        .global         _Z4normPfS_S_
        .type           _Z4normPfS_S_,@function
        .size           _Z4normPfS_S_,(.L_x_14 - _Z4normPfS_S_)
        .other          _Z4normPfS_S_,@"STO_CUDA_ENTRY STV_DEFAULT"
_Z4normPfS_S_:
.text._Z4normPfS_S_:
[----:B------:R-:W-:Y:S01]  /*0000*/  LDC R1, c[0x0][0x37c] ;  /* 0x0000df00ff017b82 */ /* 0x000fe20000000800 */
[----:B------:R-:W0:Y:S07]  /*0010*/  S2R R7, SR_TID.X ;  /* 0x0000000000077919 */ /* 0x000e2e0000002100 */
[----:B------:R-:W0:Y:S01]  /*0020*/  S2UR UR4, SR_CTAID.X ;  /* 0x00000000000479c3 */ /* 0x000e220000002500 */
[----:B------:R-:W1:Y:S07]  /*0030*/  S2R R6, SR_TID.Y ;  /* 0x0000000000067919 */ /* 0x000e6e0000002200 */
[----:B------:R-:W0:Y:S08]  /*0040*/  LDC R0, c[0x0][0x360] ;  /* 0x0000d800ff007b82 */ /* 0x000e300000000800 */
[----:B------:R-:W2:Y:S08]  /*0050*/  LDC R11, c[0x3][RZ] ;  /* 0x00c00000ff0b7b82 */ /* 0x000eb00000000800 */
[----:B------:R-:W1:Y:S08]  /*0060*/  S2UR UR5, SR_CTAID.Y ;  /* 0x00000000000579c3 */ /* 0x000e700000002600 */
[----:B------:R-:W1:Y:S01]  /*0070*/  LDC R3, c[0x0][0x364] ;  /* 0x0000d900ff037b82 */ /* 0x000e620000000800 */
[----:B0-----:R-:W-:-:S05]  /*0080*/  IMAD R0, R0, UR4, R7 ;  /* 0x0000000400007c24 */ /* 0x001fca000f8e0207 */
[----:B--2---:R-:W-:Y:S01]  /*0090*/  ISETP.GE.AND P0, PT, R0, R11, PT ;  /* 0x0000000b0000720c */ /* 0x004fe20003f06270 */
[----:B-1----:R-:W-:-:S12]  /*00a0*/  IMAD R3, R3, UR5, R6 ;  /* 0x0000000503037c24 */ /* 0x002fd8000f8e0206 */
[----:B------:R-:W-:Y:S05]  /*00b0*/  @P0 EXIT ;  /* 0x000000000000094d */ /* 0x000fea0003800000 */
[----:B------:R-:W-:-:S04]  /*00c0*/  IABS R9, R11 ;  /* 0x0000000b00097213 */ /* 0x000fc80000000000 */
[----:B------:R-:W0:Y:S08]  /*00d0*/  I2F.RP R2, R9 ;  /* 0x0000000900027306 */ /* 0x000e300000209400 */
[----:B0-----:R-:W0:Y:S02]  /*00e0*/  MUFU.RCP R2, R2 ;  /* 0x0000000200027308 */ /* 0x001e240000001000 */
[----:B0-----:R-:W-:Y:S01]  /*00f0*/  VIADD R4, R2, 0xffffffe ;  /* 0x0ffffffe02047836 */ /* 0x001fe20000000000 */
[----:B------:R-:W-:-:S05]  /*0100*/  LOP3.LUT R2, R11, 0x640000, RZ, 0x3c, !PT ;  /* 0x006400000b027812 */ /* 0x000fca00078e3cff */
[----:B------:R0:W1:Y:S01]  /*0110*/  F2I.FTZ.U32.TRUNC.NTZ R5, R4 ;  /* 0x0000000400057305 */ /* 0x000062000021f000 */
[----:B------:R-:W-:Y:S01]  /*0120*/  ISETP.GE.AND P1, PT, R2, RZ, PT ;  /* 0x000000ff0200720c */ /* 0x000fe20003f26270 */
[----:B0-----:R-:W-:Y:S02]  /*0130*/  IMAD.MOV.U32 R4, RZ, RZ, RZ ;  /* 0x000000ffff047224 */ /* 0x001fe400078e00ff */
[----:B-1----:R-:W-:-:S04]  /*0140*/  IMAD.MOV R8, RZ, RZ, -R5 ;  /* 0x000000ffff087224 */ /* 0x002fc800078e0a05 */
[----:B------:R-:W-:-:S04]  /*0150*/  IMAD R13, R8, R9, RZ ;  /* 0x00000009080d7224 */ /* 0x000fc800078e02ff */
[----:B------:R-:W-:-:S06]  /*0160*/  IMAD.HI.U32 R5, R5, R13, R4 ;  /* 0x0000000d05057227 */ /* 0x000fcc00078e0004 */
[----:B------:R-:W-:-:S04]  /*0170*/  IMAD.HI.U32 R5, R5, 0x640000, RZ ;  /* 0x0064000005057827 */ /* 0x000fc800078e00ff */
[----:B------:R-:W-:-:S04]  /*0180*/  IMAD.MOV R8, RZ, RZ, -R5 ;  /* 0x000000ffff087224 */ /* 0x000fc800078e0a05 */
[----:B------:R-:W-:-:S05]  /*0190*/  IMAD R8, R9, R8, 0x640000 ;  /* 0x0064000009087424 */ /* 0x000fca00078e0208 */
[----:B------:R-:W-:-:S13]  /*01a0*/  ISETP.GT.U32.AND P2, PT, R9, R8, PT ;  /* 0x000000080900720c */ /* 0x000fda0003f44070 */
[----:B------:R-:W-:Y:S02]  /*01b0*/  @!P2 IMAD.IADD R8, R8, 0x1, -R9 ;  /* 0x000000010808a824 */ /* 0x000fe400078e0a09 */
[----:B------:R-:W-:Y:S01]  /*01c0*/  @!P2 VIADD R5, R5, 0x1 ;  /* 0x000000010505a836 */ /* 0x000fe20000000000 */
[----:B------:R-:W-:Y:S02]  /*01d0*/  ISETP.NE.AND P2, PT, R11, RZ, PT ;  /* 0x000000ff0b00720c */ /* 0x000fe40003f45270 */
[----:B------:R-:W-:-:S13]  /*01e0*/  ISETP.GE.U32.AND P0, PT, R8, R9, PT ;  /* 0x000000090800720c */ /* 0x000fda0003f06070 */
[----:B------:R-:W-:-:S04]  /*01f0*/  @P0 VIADD R5, R5, 0x1 ;  /* 0x0000000105050836 */ /* 0x000fc80000000000 */
[----:B------:R-:W-:Y:S01]  /*0200*/  @!P1 IMAD.MOV R5, RZ, RZ, -R5 ;  /* 0x000000ffff059224 */ /* 0x000fe200078e0a05 */
[----:B------:R-:W-:-:S04]  /*0210*/  @!P2 LOP3.LUT R5, RZ, R11, RZ, 0x33, !PT ;  /* 0x0000000bff05a212 */ /* 0x000fc800078e33ff */
[----:B------:R-:W-:-:S13]  /*0220*/  ISETP.GE.AND P0, PT, R3, R5, PT ;  /* 0x000000050300720c */ /* 0x000fda0003f06270 */
[----:B------:R-:W-:Y:S05]  /*0230*/  @P0 EXIT ;  /* 0x000000000000094d */ /* 0x000fea0003800000 */
[----:B------:R-:W0:Y:S01]  /*0240*/  LDC.64 R8, c[0x0][0x390] ;  /* 0x0000e400ff087b82 */ /* 0x000e220000000a00 */
[----:B------:R-:W1:Y:S01]  /*0250*/  LDCU.64 UR6, c[0x0][0x358] ;  /* 0x00006b00ff0677ac */ /* 0x000e620008000a00 */
[----:B------:R-:W-:-:S06]  /*0260*/  IMAD R2, R3, R11, R0 ;  /* 0x0000000b03027224 */ /* 0x000fcc00078e0200 */
[----:B------:R-:W2:Y:S01]  /*0270*/  LDC.64 R4, c[0x0][0x380] ;  /* 0x0000e000ff047b82 */ /* 0x000ea20000000a00 */
[----:B0-----:R-:W-:-:S06]  /*0280*/  IMAD.WIDE.U32 R8, R7, 0x4, R8 ;  /* 0x0000000407087825 */ /* 0x001fcc00078e0008 */
[----:B-1----:R-:W3:Y:S01]  /*0290*/  LDG.E R9, desc[UR6][R8.64] ;  /* 0x0000000608097981 */ /* 0x002ee2000c1e1900 */
[----:B--2---:R-:W-:-:S05]  /*02a0*/  IMAD.WIDE R4, R2, 0x4, R4 ;  /* 0x0000000402047825 */ /* 0x004fca00078e0204 */
[----:B------:R-:W3:Y:S01]  /*02b0*/  LDG.E R10, desc[UR6][R4.64] ;  /* 0x00000006040a7981 */ /* 0x000ee2000c1e1900 */
[----:B------:R-:W0:Y:S01]  /*02c0*/  S2UR UR5, SR_CgaCtaId ;  /* 0x00000000000579c3 */ /* 0x000e220000008800 */
[----:B------:R-:W-:Y:S01]  /*02d0*/  UMOV UR4, 0x400 ;  /* 0x0000040000047882 */ /* 0x000fe20000000000 */
[----:B------:R-:W-:Y:S01]  /*02e0*/  IMAD R7, R6, 0x10, R7 ;  /* 0x0000001006077824 */ /* 0x000fe200078e0207 */
[----:B0-----:R-:W-:-:S06]  /*02f0*/  ULEA UR4, UR5, UR4, 0x18 ;  /* 0x0000000405047291 */ /* 0x001fcc000f8ec0ff */
[C---:B------:R-:W-:Y:S02]  /*0300*/  LEA R6, R7.reuse, UR4, 0x2 ;  /* 0x0000000407067c11 */ /* 0x040fe4000f8e10ff */
[C---:B------:R-:W-:Y:S02]  /*0310*/  ISETP.GT.U32.AND P0, PT, R7.reuse, 0x7f, PT ;  /* 0x0000007f0700780c */ /* 0x040fe40003f04070 */
[----:B------:R-:W-:Y:S01]  /*0320*/  ISETP.GT.U32.AND P1, PT, R7, 0x3f, PT ;  /* 0x0000003f0700780c */ /* 0x000fe20003f24070 */
[----:B---3--:R-:W-:-:S05]  /*0330*/  FMUL R11, R10, R9 ;  /* 0x000000090a0b7220 */ /* 0x008fca0000400000 */
[----:B------:R-:W-:Y:S01]  /*0340*/  STS [R6], R11 ;  /* 0x0000000b06007388 */ /* 0x000fe20000000800 */
[----:B------:R-:W-:Y:S06]  /*0350*/  BAR.SYNC.DEFER_BLOCKING 0x0 ;  /* 0x0000000000007b1d */ /* 0x000fec0000010000 */
[----:B------:R-:W-:Y:S04]  /*0360*/  @!P0 LDS R8, [R6+0x200] ;  /* 0x0002000006088984 */ /* 0x000fe80000000800 */
[----:B------:R-:W0:Y:S02]  /*0370*/  @!P0 LDS R9, [R6] ;  /* 0x0000000006098984 */ /* 0x000e240000000800 */
[----:B0-----:R-:W-:-:S05]  /*0380*/  @!P0 FADD R9, R8, R9 ;  /* 0x0000000908098221 */ /* 0x001fca0000000000 */
[----:B------:R-:W-:Y:S01]  /*0390*/  @!P0 STS [R6], R9 ;  /* 0x0000000906008388 */ /* 0x000fe20000000800 */
[----:B------:R-:W-:Y:S06]  /*03a0*/  BAR.SYNC.DEFER_BLOCKING 0x0 ;  /* 0x0000000000007b1d */ /* 0x000fec0000010000 */
[----:B------:R-:W-:Y:S04]  /*03b0*/  @!P1 LDS R8, [R6+0x100] ;  /* 0x0001000006089984 */ /* 0x000fe80000000800 */
[----:B------:R-:W0:Y:S01]  /*03c0*/  @!P1 LDS R13, [R6] ;  /* 0x00000000060d9984 */ /* 0x000e220000000800 */
[----:B------:R-:W-:Y:S01]  /*03d0*/  ISETP.GT.U32.AND P0, PT, R7, 0x1f, PT ;  /* 0x0000001f0700780c */ /* 0x000fe20003f04070 */
        /* <DEDUP_REMOVED lines=29> */
[----:B------:R-:W-:Y:S01]  /*05b0*/  ISETP.NE.AND P1, PT, R7, RZ, PT ;  /* 0x000000ff0700720c */ /* 0x000fe20003f25270 */
[----:B0-----:R-:W-:-:S05]  /*05c0*/  @!P0 FADD R9, R8, R9 ;  /* 0x0000000908098221 */ /* 0x001fca0000000000 */
[----:B------:R-:W-:Y:S01]  /*05d0*/  @!P0 STS [R6], R9 ;  /* 0x0000000906008388 */ /* 0x000fe20000000800 */
[----:B------:R-:W-:Y:S06]  /*05e0*/  BAR.SYNC.DEFER_BLOCKING 0x0 ;  /* 0x0000000000007b1d */ /* 0x000fec0000010000 */
[----:B------:R-:W-:Y:S04]  /*05f0*/  @!P1 LDS R7, [UR4+0x4] ;  /* 0x00000404ff079984 */ /* 0x000fe80008000800 */
[----:B------:R-:W0:Y:S02]  /*0600*/  @!P1 LDS R8, [R6] ;  /* 0x0000000006089984 */ /* 0x000e240000000800 */
[----:B0-----:R-:W-:-:S05]  /*0610*/  @!P1 FADD R7, R7, R8 ;  /* 0x0000000807079221 */ /* 0x001fca0000000000 */
[----:B------:R-:W-:Y:S01]  /*0620*/  @!P1 STS [R6], R7 ;  /* 0x0000000706009388 */ /* 0x000fe20000000800 */
[----:B------:R-:W-:Y:S06]  /*0630*/  BAR.SYNC.DEFER_BLOCKING 0x0 ;  /* 0x0000000000007b1d */ /* 0x000fec0000010000 */
[----:B------:R-:W2:Y:S04]  /*0640*/  LDG.E R5, desc[UR6][R4.64] ;  /* 0x0000000604057981 */ /* 0x000ea8000c1e1900 */
[----:B------:R-:W0:Y:S01]  /*0650*/  LDS R13, [UR4] ;  /* 0x00000004ff0d7984 */ /* 0x000e220008000800 */
[----:B------:R-:W-:-:S04]  /*0660*/  LEA.HI R8, R0, R0, RZ, 0x1 ;  /* 0x0000000000087211 */ /* 0x000fc800078f08ff */
[----:B------:R-:W-:Y:S02]  /*0670*/  LOP3.LUT R11, R8, 0x7ffffffe, RZ, 0xc0, !PT ;  /* 0x7ffffffe080b7812 */ /* 0x000fe400078ec0ff */
[----:B------:R-:W-:-:S03]  /*0680*/  LOP3.LUT R3, R3, 0x1, RZ, 0xc, !PT ;  /* 0x0000000103037812 */ /* 0x000fc600078e0cff */
[----:B------:R-:W-:-:S04]  /*0690*/  IMAD.IADD R0, R0, 0x1, -R11 ;  /* 0x0000000100007824 */ /* 0x000fc800078e0a0b */
[----:B------:R-:W-:-:S04]  /*06a0*/  IMAD R0, R0, -0x2, R3 ;  /* 0xfffffffe00007824 */ /* 0x000fc800078e0203 */
[----:B------:R-:W-:-:S05]  /*06b0*/  VIADD R0, R0, 0x1 ;  /* 0x0000000100007836 */ /* 0x000fca0000000000 */
[----:B------:R-:W-:Y:S01]  /*06c0*/  I2FP.F32.S32 R0, R0 ;  /* 0x0000000000007245 */ /* 0x000fe20000201400 */
[----:B0-----:R-:W0:Y:S01]  /*06d0*/  MUFU.RCP R8, R13 ;  /* 0x0000000d00087308 */ /* 0x001e220000001000 */
[----:B------:R-:W-:Y:S01]  /*06e0*/  BSSY.RECONVERGENT B0, `(.L_x_0) ;  /* 0x000000c000007945 */ /* 0x000fe20003800200 */
[----:B0-----:R-:W-:-:S04]  /*06f0*/  FFMA R3, -R13, R8, 1 ;  /* 0x3f8000000d037423 */ /* 0x001fc80000000108 */
[----:B------:R-:W-:Y:S01]  /*0700*/  FFMA R3, R8, R3, R8 ;  /* 0x0000000308037223 */ /* 0x000fe20000000008 */
[----:B--2---:R-:W-:-:S04]  /*0710*/  FMUL R0, R0, R5 ;  /* 0x0000000500007220 */ /* 0x004fc80000400000 */
[----:B------:R-:W0:Y:S01]  /*0720*/  FCHK P0, R0, R13 ;  /* 0x0000000d00007302 */ /* 0x000e220000000000 */
[----:B------:R-:W-:-:S04]  /*0730*/  FFMA R4, R0, R3, RZ ;  /* 0x0000000300047223 */ /* 0x000fc800000000ff */
[----:B------:R-:W-:-:S04]  /*0740*/  FFMA R5, -R13, R4, R0 ;  /* 0x000000040d057223 */ /* 0x000fc80000000100 */
[----:B------:R-:W-:Y:S01]  /*0750*/  FFMA R7, R3, R5, R4 ;  /* 0x0000000503077223 */ /* 0x000fe20000000004 */
[----:B0-----:R-:W-:Y:S06]  /*0760*/  @!P0 BRA `(.L_x_1) ;  /* 0x00000000000c8947 */ /* 0x001fec0003800000 */
[----:B------:R-:W-:-:S07]  /*0770*/  MOV R4, 0x790 ;  /* 0x0000079000047802 */ /* 0x000fce0000000f00 */
[----:B------:R-:W-:Y:S05]  /*0780*/  CALL.REL.NOINC `($__internal_0_$__cuda_sm3x_div_rn_noftz_f32_slowpath) ;  /* 0x0000000000187944 */ /* 0x000fea0003c00000 */
[----:B------:R-:W-:-:S07]  /*0790*/  IMAD.MOV.U32 R7, RZ, RZ, R0 ;  /* 0x000000ffff077224 */ /* 0x000fce00078e0000 */
.L_x_1:
[----:B------:R-:W-:Y:S05]  /*07a0*/  BSYNC.RECONVERGENT B0 ;  /* 0x0000000000007941 */ /* 0x000fea0003800200 */
.L_x_0:
[----:B------:R-:W0:Y:S02]  /*07b0*/  LDC.64 R4, c[0x0][0x388] ;  /* 0x0000e200ff047b82 */ /* 0x000e240000000a00 */
[----:B0-----:R-:W-:-:S05]  /*07c0*/  IMAD.WIDE R2, R2, 0x4, R4 ;  /* 0x0000000402027825 */ /* 0x001fca00078e0204 */
[----:B------:R-:W-:Y:S01]  /*07d0*/  STG.E desc[UR6][R2.64], R7 ;  /* 0x0000000702007986 */ /* 0x000fe2000c101906 */
[----:B------:R-:W-:Y:S05]  /*07e0*/  EXIT ;  /* 0x000000000000794d */ /* 0x000fea0003800000 */
        .weak           $__internal_0_$__cuda_sm3x_div_rn_noftz_f32_slowpath
        .type           $__internal_0_$__cuda_sm3x_div_rn_noftz_f32_slowpath,@function
        .size           $__internal_0_$__cuda_sm3x_div_rn_noftz_f32_slowpath,(.L_x_14 - $__internal_0_$__cuda_sm3x_div_rn_noftz_f32_slowpath)
$__internal_0_$__cuda_sm3x_div_rn_noftz_f32_slowpath:
[----:B------:R-:W-:Y:S01]  /*07f0*/  SHF.R.U32.HI R5, RZ, 0x17, R13 ;  /* 0x00000017ff057819 */ /* 0x000fe2000001160d */
[----:B------:R-:W-:Y:S01]  /*0800*/  BSSY.RECONVERGENT B1, `(.L_x_2) ;  /* 0x0000064000017945 */ /* 0x000fe20003800200 */
[--C-:B------:R-:W-:Y:S01]  /*0810*/  SHF.R.U32.HI R3, RZ, 0x17, R0.reuse ;  /* 0x00000017ff037819 */ /* 0x100fe20000011600 */
[----:B------:R-:W-:Y:S01]  /*0820*/  IMAD.MOV.U32 R7, RZ, RZ, R0 ;  /* 0x000000ffff077224 */ /* 0x000fe200078e0000 */
[----:B------:R-:W-:Y:S02]  /*0830*/  LOP3.LUT R6, R5, 0xff, RZ, 0xc0, !PT ;  /* 0x000000ff05067812 */ /* 0x000fe400078ec0ff */
[----:B------:R-:W-:-:S03]  /*0840*/  LOP3.LUT R5, R3, 0xff, RZ, 0xc0, !PT ;  /* 0x000000ff03057812 */ /* 0x000fc600078ec0ff */
[----:B------:R-:W-:Y:S02]  /*0850*/  VIADD R10, R6, 0xffffffff ;  /* 0xffffffff060a7836 */ /* 0x000fe40000000000 */
[----:B------:R-:W-:-:S03]  /*0860*/  VIADD R9, R5, 0xffffffff ;  /* 0xffffffff05097836 */ /* 0x000fc60000000000 */
[----:B------:R-:W-:-:S04]  /*0870*/  ISETP.GT.U32.AND P0, PT, R10, 0xfd, PT ;  /* 0x000000fd0a00780c */ /* 0x000fc80003f04070 */
[----:B------:R-:W-:-:S13]  /*0880*/  ISETP.GT.U32.OR P0, PT, R9, 0xfd, P0 ;  /* 0x000000fd0900780c */ /* 0x000fda0000704470 */
[----:B------:R-:W-:Y:S01]  /*0890*/  @!P0 IMAD.MOV.U32 R8, RZ, RZ, RZ ;  /* 0x000000ffff088224 */ /* 0x000fe200078e00ff */
[----:B------:R-:W-:Y:S06]  /*08a0*/  @!P0 BRA `(.L_x_3) ;  /* 0x0000000000608947 */ /* 0x000fec0003800000 */
[----:B------:R-:W-:Y:S01]  /*08b0*/  FSETP.GTU.FTZ.AND P0, PT, |R0|, +INF , PT ;  /* 0x7f8000000000780b */ /* 0x000fe20003f1c200 */
[----:B------:R-:W-:Y:S01]  /*08c0*/  IMAD.MOV.U32 R3, RZ, RZ, R13 ;  /* 0x000000ffff037224 */ /* 0x000fe200078e000d */
[----:B------:R-:W-:-:S04]  /*08d0*/  FSETP.GTU.FTZ.AND P1, PT, |R13|, +INF , PT ;  /* 0x7f8000000d00780b */ /* 0x000fc80003f3c200 */
[----:B------:R-:W-:-:S13]  /*08e0*/  PLOP3.LUT P0, PT, P0, P1, PT, 0xf8, 0x8f ;  /* 0x00000000008f781c */ /* 0x000fda0000703f70 */
[----:B------:R-:W-:Y:S05]  /*08f0*/  @P0 BRA `(.L_x_4) ;  /* 0x00000004004c0947 */ /* 0x000fea0003800000 */
[----:B------:R-:W-:-:S13]  /*0900*/  LOP3.LUT P0, RZ, R13, 0x7fffffff, R7, 0xc8, !PT ;  /* 0x7fffffff0dff7812 */ /* 0x000fda000780c807 */
[----:B------:R-:W-:Y:S05]  /*0910*/  @!P0 BRA `(.L_x_5) ;  /* 0x00000004003c8947 */ /* 0x000fea0003800000 */
[C---:B------:R-:W-:Y:S02]  /*0920*/  FSETP.NEU.FTZ.AND P2, PT, |R0|.reuse, +INF , PT ;  /* 0x7f8000000000780b */ /* 0x040fe40003f5d200 */
[----:B------:R-:W-:Y:S02]  /*0930*/  FSETP.NEU.FTZ.AND P1, PT, |R3|, +INF , PT ;  /* 0x7f8000000300780b */ /* 0x000fe40003f3d200 */
[----:B------:R-:W-:-:S11]  /*0940*/  FSETP.NEU.FTZ.AND P0, PT, |R0|, +INF , PT ;  /* 0x7f8000000000780b */ /* 0x000fd60003f1d200 */
[----:B------:R-:W-:Y:S05]  /*0950*/  @!P1 BRA !P2, `(.L_x_5) ;  /* 0x00000004002c9947 */ /* 0x000fea0005000000 */
[----:B------:R-:W-:-:S04]  /*0960*/  LOP3.LUT P2, RZ, R7, 0x7fffffff, RZ, 0xc0, !PT ;  /* 0x7fffffff07ff7812 */ /* 0x000fc8000784c0ff */
[----:B------:R-:W-:-:S13]  /*0970*/  PLOP3.LUT P1, PT, P1, P2, PT, 0x2f, 0xf2 ;  /* 0x0000000000f2781c */ /* 0x000fda0000f24577 */
[----:B------:R-:W-:Y:S05]  /*0980*/  @P1 BRA `(.L_x_6) ;  /* 0x0000000400181947 */ /* 0x000fea0003800000 */
[----:B------:R-:W-:-:S04]  /*0990*/  LOP3.LUT P1, RZ, R13, 0x7fffffff, RZ, 0xc0, !PT ;  /* 0x7fffffff0dff7812 */ /* 0x000fc8000782c0ff */
[----:B------:R-:W-:-:S13]  /*09a0*/  PLOP3.LUT P0, PT, P0, P1, PT, 0x2f, 0xf2 ;  /* 0x0000000000f2781c */ /* 0x000fda0000702577 */
[----:B------:R-:W-:Y:S05]  /*09b0*/  @P0 BRA `(.L_x_7) ;  /* 0x0000000400000947 */ /* 0x000fea0003800000 */
[----:B------:R-:W-:Y:S02]  /*09c0*/  ISETP.GE.AND P0, PT, R9, RZ, PT ;  /* 0x000000ff0900720c */ /* 0x000fe40003f06270 */
[----:B------:R-:W-:-:S11]  /*09d0*/  ISETP.GE.AND P1, PT, R10, RZ, PT ;  /* 0x000000ff0a00720c */ /* 0x000fd60003f26270 */
[----:B------:R-:W-:Y:S02]  /*09e0*/  @P0 IMAD.MOV.U32 R8, RZ, RZ, RZ ;  /* 0x000000ffff080224 */ /* 0x000fe400078e00ff */
[----:B------:R-:W-:Y:S01]  /*09f0*/  @!P0 FFMA R7, R0, 1.84467440737095516160e+19, RZ ;  /* 0x5f80000000078823 */ /* 0x000fe200000000ff */
[----:B------:R-:W-:Y:S02]  /*0a00*/  @!P0 IMAD.MOV.U32 R8, RZ, RZ, -0x40 ;  /* 0xffffffc0ff088424 */ /* 0x000fe400078e00ff */
[----:B------:R-:W-:Y:S02]  /*0a10*/  @!P1 FFMA R13, R3, 1.84467440737095516160e+19, RZ ;  /* 0x5f800000030d9823 */ /* 0x000fe400000000ff */
[----:B------:R-:W-:-:S07]  /*0a20*/  @!P1 VIADD R8, R8, 0x40 ;  /* 0x0000004008089836 */ /* 0x000fce0000000000 */
.L_x_3:
[----:B------:R-:W-:Y:S01]  /*0a30*/  LEA R0, R6, 0xc0800000, 0x17 ;  /* 0xc080000006007811 */ /* 0x000fe200078eb8ff */
[----:B------:R-:W-:Y:S01]  /*0a40*/  VIADD R5, R5, 0xffffff81 ;  /* 0xffffff8105057836 */ /* 0x000fe20000000000 */
[----:B------:R-:W-:Y:S03]  /*0a50*/  BSSY.RECONVERGENT B2, `(.L_x_8) ;  /* 0x0000035000027945 */ /* 0x000fe60003800200 */
[----:B------:R-:W-:Y:S02]  /*0a60*/  IMAD.IADD R13, R13, 0x1, -R0 ;  /* 0x000000010d0d7824 */ /* 0x000fe400078e0a00 */
[C---:B------:R-:W-:Y:S01]  /*0a70*/  IMAD R0, R5.reuse, -0x800000, R7 ;  /* 0xff80000005007824 */ /* 0x040fe200078e0207 */
[----:B------:R-:W-:Y:S01]  /*0a80*/  IADD3 R5, PT, PT, R5, 0x7f, -R6 ;  /* 0x0000007f05057810 */ /* 0x000fe20007ffe806 */
[----:B------:R-:W0:Y:S01]  /*0a90*/  MUFU.RCP R3, R13 ;  /* 0x0000000d00037308 */ /* 0x000e220000001000 */
[----:B------:R-:W-:-:S03]  /*0aa0*/  FADD.FTZ R9, -R13, -RZ ;  /* 0x800000ff0d097221 */ /* 0x000fc60000010100 */
[----:B------:R-:W-:Y:S02]  /*0ab0*/  IMAD.IADD R5, R5, 0x1, R8 ;  /* 0x0000000105057824 */ /* 0x000fe400078e0208 */
[----:B0-----:R-:W-:-:S04]  /*0ac0*/  FFMA R10, R3, R9, 1 ;  /* 0x3f800000030a7423 */ /* 0x001fc80000000009 */
[----:B------:R-:W-:-:S04]  /*0ad0*/  FFMA R12, R3, R10, R3 ;  /* 0x0000000a030c7223 */ /* 0x000fc80000000003 */
[----:B------:R-:W-:-:S04]  /*0ae0*/  FFMA R3, R0, R12, RZ ;  /* 0x0000000c00037223 */ /* 0x000fc800000000ff */
[----:B------:R-:W-:-:S04]  /*0af0*/  FFMA R10, R9, R3, R0 ;  /* 0x00000003090a7223 */ /* 0x000fc80000000000 */
[----:B------:R-:W-:-:S04]  /*0b00*/  FFMA R7, R12, R10, R3 ;  /* 0x0000000a0c077223 */ /* 0x000fc80000000003 */
[----:B------:R-:W-:-:S04]  /*0b10*/  FFMA R10, R9, R7, R0 ;  /* 0x00000007090a7223 */ /* 0x000fc80000000000 */
[----:B------:R-:W-:-:S05]  /*0b20*/  FFMA R0, R12, R10, R7 ;  /* 0x0000000a0c007223 */ /* 0x000fca0000000007 */
[----:B------:R-:W-:-:S04]  /*0b30*/  SHF.R.U32.HI R3, RZ, 0x17, R0 ;  /* 0x00000017ff037819 */ /* 0x000fc80000011600 */
[----:B------:R-:W-:-:S05]  /*0b40*/  LOP3.LUT R3, R3, 0xff, RZ, 0xc0, !PT ;  /* 0x000000ff03037812 */ /* 0x000fca00078ec0ff */
[----:B------:R-:W-:-:S04]  /*0b50*/  IMAD.IADD R9, R3, 0x1, R5 ;  /* 0x0000000103097824 */ /* 0x000fc800078e0205 */
[----:B------:R-:W-:-:S05]  /*0b60*/  VIADD R3, R9, 0xffffffff ;  /* 0xffffffff09037836 */ /* 0x000fca0000000000 */
[----:B------:R-:W-:-:S13]  /*0b70*/  ISETP.GE.U32.AND P0, PT, R3, 0xfe, PT ;  /* 0x000000fe0300780c */ /* 0x000fda0003f06070 */
[----:B------:R-:W-:Y:S05]  /*0b80*/  @!P0 BRA `(.L_x_9) ;  /* 0x0000000000808947 */ /* 0x000fea0003800000 */
[----:B------:R-:W-:-:S13]  /*0b90*/  ISETP.GT.AND P0, PT, R9, 0xfe, PT ;  /* 0x000000fe0900780c */ /* 0x000fda0003f04270 */
[----:B------:R-:W-:Y:S05]  /*0ba0*/  @P0 BRA `(.L_x_10) ;  /* 0x00000000006c0947 */ /* 0x000fea0003800000 */
[----:B------:R-:W-:-:S13]  /*0bb0*/  ISETP.GE.AND P0, PT, R9, 0x1, PT ;  /* 0x000000010900780c */ /* 0x000fda0003f06270 */
[----:B------:R-:W-:Y:S05]  /*0bc0*/  @P0 BRA `(.L_x_11) ;  /* 0x0000000000740947 */ /* 0x000fea0003800000 */
[----:B------:R-:W-:Y:S02]  /*0bd0*/  ISETP.GE.AND P0, PT, R9, -0x18, PT ;  /* 0xffffffe80900780c */ /* 0x000fe40003f06270 */
[----:B------:R-:W-:-:S11]  /*0be0*/  LOP3.LUT R0, R0, 0x80000000, RZ, 0xc0, !PT ;  /* 0x8000000000007812 */ /* 0x000fd600078ec0ff */
[----:B------:R-:W-:Y:S05]  /*0bf0*/  @!P0 BRA `(.L_x_11) ;  /* 0x0000000000688947 */ /* 0x000fea0003800000 */
[CCC-:B------:R-:W-:Y:S01]  /*0c00*/  FFMA.RZ R3, R12.reuse, R10.reuse, R7.reuse ;  /* 0x0000000a0c037223 */ /* 0x1c0fe2000000c007 */
[C---:B------:R-:W-:Y:S02]  /*0c10*/  VIADD R8, R9.reuse, 0x20 ;  /* 0x0000002009087836 */ /* 0x040fe40000000000 */
[CCC-:B------:R-:W-:Y:S01]  /*0c20*/  FFMA.RM R6, R12.reuse, R10.reuse, R7.reuse ;  /* 0x0000000a0c067223 */ /* 0x1c0fe20000004007 */
[----:B------:R-:W-:Y:S02]  /*0c30*/  ISETP.NE.AND P2, PT, R9, RZ, PT ;  /* 0x000000ff0900720c */ /* 0x000fe40003f45270 */
[----:B------:R-:W-:Y:S01]  /*0c40*/  LOP3.LUT R5, R3, 0x7fffff, RZ, 0xc0, !PT ;  /* 0x007fffff03057812 */ /* 0x000fe200078ec0ff */
[----:B------:R-:W-:Y:S01]  /*0c50*/  FFMA.RP R3, R12, R10, R7 ;  /* 0x0000000a0c037223 */ /* 0x000fe20000008007 */
[----:B------:R-:W-:Y:S01]  /*0c60*/  IMAD.MOV R7, RZ, RZ, -R9 ;  /* 0x000000ffff077224 */ /* 0x000fe200078e0a09 */
[----:B------:R-:W-:Y:S02]  /*0c70*/  ISETP.NE.AND P1, PT, R9, RZ, PT ;  /* 0x000000ff0900720c */ /* 0x000fe40003f25270 */
[----:B------:R-:W-:-:S02]  /*0c80*/  LOP3.LUT R5, R5, 0x800000, RZ, 0xfc, !PT ;  /* 0x0080000005057812 */ /* 0x000fc400078efcff */
[----:B------:R-:W-:Y:S02]  /*0c90*/  FSETP.NEU.FTZ.AND P0, PT, R3, R6, PT ;  /* 0x000000060300720b */ /* 0x000fe40003f1d000 */
[----:B------:R-:W-:Y:S02]  /*0ca0*/  SHF.L.U32 R8, R5, R8, RZ ;  /* 0x0000000805087219 */ /* 0x000fe400000006ff */
[----:B------:R-:W-:Y:S02]  /*0cb0*/  SEL R6, R7, RZ, P2 ;  /* 0x000000ff07067207 */ /* 0x000fe40001000000 */
[----:B------:R-:W-:Y:S02]  /*0cc0*/  ISETP.NE.AND P1, PT, R8, RZ, P1 ;  /* 0x000000ff0800720c */ /* 0x000fe40000f25270 */
[----:B------:R-:W-:Y:S02]  /*0cd0*/  SHF.R.U32.HI R6, RZ, R6, R5 ;  /* 0x00000006ff067219 */ /* 0x000fe40000011605 */
[----:B------:R-:W-:-:S02]  /*0ce0*/  PLOP3.LUT P0, PT, P0, P1, PT, 0xf8, 0x8f ;  /* 0x00000000008f781c */ /* 0x000fc40000703f70 */
[----:B------:R-:W-:Y:S02]  /*0cf0*/  SHF.R.U32.HI R8, RZ, 0x1, R6 ;  /* 0x00000001ff087819 */ /* 0x000fe40000011606 */
[----:B------:R-:W-:-:S04]  /*0d00*/  SEL R3, RZ, 0x1, !P0 ;  /* 0x00000001ff037807 */ /* 0x000fc80004000000 */
[----:B------:R-:W-:-:S04]  /*0d10*/  LOP3.LUT R3, R3, 0x1, R8, 0xf8, !PT ;  /* 0x0000000103037812 */ /* 0x000fc800078ef808 */
[----:B------:R-:W-:-:S05]  /*0d20*/  LOP3.LUT R3, R3, R6, RZ, 0xc0, !PT ;  /* 0x0000000603037212 */ /* 0x000fca00078ec0ff */
[----:B------:R-:W-:-:S05]  /*0d30*/  IMAD.IADD R3, R8, 0x1, R3 ;  /* 0x0000000108037824 */ /* 0x000fca00078e0203 */
[----:B------:R-:W-:Y:S01]  /*0d40*/  LOP3.LUT R0, R3, R0, RZ, 0xfc, !PT ;  /* 0x0000000003007212 */ /* 0x000fe200078efcff */
[----:B------:R-:W-:Y:S06]  /*0d50*/  BRA `(.L_x_11) ;  /* 0x0000000000107947 */ /* 0x000fec0003800000 */
.L_x_10:
[----:B------:R-:W-:-:S04]  /*0d60*/  LOP3.LUT R0, R0, 0x80000000, RZ, 0xc0, !PT ;  /* 0x8000000000007812 */ /* 0x000fc800078ec0ff */
[----:B------:R-:W-:Y:S01]  /*0d70*/  LOP3.LUT R0, R0, 0x7f800000, RZ, 0xfc, !PT ;  /* 0x7f80000000007812 */ /* 0x000fe200078efcff */
[----:B------:R-:W-:Y:S06]  /*0d80*/  BRA `(.L_x_11) ;  /* 0x0000000000047947 */ /* 0x000fec0003800000 */
.L_x_9:
[----:B------:R-:W-:-:S07]  /*0d90*/  IMAD R0, R5, 0x800000, R0 ;  /* 0x0080000005007824 */ /* 0x000fce00078e0200 */
.L_x_11:
[----:B------:R-:W-:Y:S05]  /*0da0*/  BSYNC.RECONVERGENT B2 ;  /* 0x0000000000027941 */ /* 0x000fea0003800200 */
.L_x_8:
[----:B------:R-:W-:Y:S05]  /*0db0*/  BRA `(.L_x_12) ;  /* 0x0000000000207947 */ /* 0x000fea0003800000 */
.L_x_7:
[----:B------:R-:W-:-:S04]  /*0dc0*/  LOP3.LUT R0, R13, 0x80000000, R7, 0x48, !PT ;  /* 0x800000000d007812 */ /* 0x000fc800078e4807 */
[----:B------:R-:W-:Y:S01]  /*0dd0*/  LOP3.LUT R0, R0, 0x7f800000, RZ, 0xfc, !PT ;  /* 0x7f80000000007812 */ /* 0x000fe200078efcff */
[----:B------:R-:W-:Y:S06]  /*0de0*/  BRA `(.L_x_12) ;  /* 0x0000000000147947 */ /* 0x000fec0003800000 */
.L_x_6:
[----:B------:R-:W-:Y:S01]  /*0df0*/  LOP3.LUT R0, R13, 0x80000000, R7, 0x48, !PT ;  /* 0x800000000d007812 */ /* 0x000fe200078e4807 */
[----:B------:R-:W-:Y:S06]  /*0e00*/  BRA `(.L_x_12) ;  /* 0x00000000000c7947 */ /* 0x000fec0003800000 */
.L_x_5:
[----:B------:R-:W0:Y:S01]  /*0e10*/  MUFU.RSQ R0, -QNAN ;  /* 0xffc0000000007908 */ /* 0x000e220000001400 */
[----:B------:R-:W-:Y:S05]  /*0e20*/  BRA `(.L_x_12) ;  /* 0x0000000000047947 */ /* 0x000fea0003800000 */
.L_x_4:
[----:B------:R-:W-:-:S07]  /*0e30*/  FADD.FTZ R0, R0, R3 ;  /* 0x0000000300007221 */ /* 0x000fce0000010000 */
.L_x_12:
[----:B------:R-:W-:Y:S05]  /*0e40*/  BSYNC.RECONVERGENT B1 ;  /* 0x0000000000017941 */ /* 0x000fea0003800200 */
.L_x_2:
[----:B------:R-:W-:-:S04]  /*0e50*/  IMAD.MOV.U32 R5, RZ, RZ, 0x0 ;  /* 0x00000000ff057424 */ /* 0x000fc800078e00ff */
[----:B0-----:R-:W-:Y:S05]  /*0e60*/  RET.REL.NODEC R4 `(_Z4normPfS_S_) ;  /* 0xfffffff004647950 */ /* 0x001fea0003c3ffff */
.L_x_13:
[----:B------:R-:W-:-:S00]  /*0e70*/  BRA `(.L_x_13) ;  /* 0xfffffffc00fc7947 */ /* 0x000fc0000383ffff */
[----:B------:R-:W-:-:S00]  /*0e80*/  NOP ;  /* 0x0000000000007918 */ /* 0x000fc00000000000 */
[----:B------:R-:W-:-:S00]  /*0e90*/  NOP ;  /* 0x0000000000007918 */ /* 0x000fc00000000000 */
[----:B------:R-:W-:-:S00]  /*0ea0*/  NOP ;  /* 0x0000000000007918 */ /* 0x000fc00000000000 */
[----:B------:R-:W-:-:S00]  /*0eb0*/  NOP ;  /* 0x0000000000007918 */ /* 0x000fc00000000000 */
[----:B------:R-:W-:-:S00]  /*0ec0*/  NOP ;  /* 0x0000000000007918 */ /* 0x000fc00000000000 */
[----:B------:R-:W-:-:S00]  /*0ed0*/  NOP ;  /* 0x0000000000007918 */ /* 0x000fc00000000000 */
[----:B------:R-:W-:-:S00]  /*0ee0*/  NOP ;  /* 0x0000000000007918 */ /* 0x000fc00000000000 */
[----:B------:R-:W-:-:S00]  /*0ef0*/  NOP ;  /* 0x0000000000007918 */ /* 0x000fc00000000000 */
.L_x_14:


//--------------------- .nv.shared._Z4normPfS_S_  --------------------------
	.section	.nv.shared._Z4normPfS_S_,"aw",@nobits
	.sectionflags	@""
	.align	4
.nv.shared._Z4normPfS_S_:
	.zero		2048


//--------------------- .nv.shared.reserved.0     --------------------------
	.section	.nv.shared.reserved.0,"aw",@nobits
	.weak		__nv_reservedSMEM_offset_0_alias
	.size		__nv_reservedSMEM_offset_0_alias, 0, 64
	.other		__nv_reservedSMEM_offset_0_alias,@"STO_CUDA_RESERVED_SHARED STV_DEFAULT"
__nv_reservedSMEM_offset_0_alias:
	.zero		0
	.zero		64


//--------------------- .nv.constant0._Z4normPfS_S_ --------------------------
	.section	.nv.constant0._Z4normPfS_S_,"a",@progbits
	.sectionflags	@""
	.align	4
.nv.constant0._Z4normPfS_S_:
	.zero		920


//--------------------- SYMBOLS --------------------------

	.type		.nv.reservedSmem.offset0,@object
	.size		.nv.reservedSmem.offset0,0x4
	.type		.nv.reservedSmem.cap,@object
	.size		.nv.reservedSmem.cap,0x4
